//
// Generated by NVIDIA NVVM Compiler
//
// Compiler Build ID: CL-36424714
// Cuda compilation tools, release 13.0, V13.0.88
// Based on NVVM 20.0.0
//

.version 9.0
.target sm_100
.address_size 64

	// .globl	_Z20batchMatrixMulKernelPfS_S_iiii
// _ZZ20batchMatrixMulKernelPfS_S_iiiiE7sharedA has been demoted
// _ZZ20batchMatrixMulKernelPfS_S_iiiiE7sharedB has been demoted

.visible .entry _Z20batchMatrixMulKernelPfS_S_iiii(
	.param .u64 .ptr .align 1 _Z20batchMatrixMulKernelPfS_S_iiii_param_0,
	.param .u64 .ptr .align 1 _Z20batchMatrixMulKernelPfS_S_iiii_param_1,
	.param .u64 .ptr .align 1 _Z20batchMatrixMulKernelPfS_S_iiii_param_2,
	.param .u32 _Z20batchMatrixMulKernelPfS_S_iiii_param_3,
	.param .u32 _Z20batchMatrixMulKernelPfS_S_iiii_param_4,
	.param .u32 _Z20batchMatrixMulKernelPfS_S_iiii_param_5,
	.param .u32 _Z20batchMatrixMulKernelPfS_S_iiii_param_6
)
{
	.reg .pred 	%p<12>;
	.reg .b32 	%r<48>;
	.reg .b32 	%f<63>;
	.reg .b64 	%rd<13>;
	// demoted variable
	.shared .align 4 .b8 _ZZ20batchMatrixMulKernelPfS_S_iiiiE7sharedA[1024];
	// demoted variable
	.shared .align 4 .b8 _ZZ20batchMatrixMulKernelPfS_S_iiiiE7sharedB[1024];
	ld.param.u64 	%rd3, [_Z20batchMatrixMulKernelPfS_S_iiii_param_0];
	ld.param.u64 	%rd4, [_Z20batchMatrixMulKernelPfS_S_iiii_param_1];
	ld.param.u64 	%rd5, [_Z20batchMatrixMulKernelPfS_S_iiii_param_2];
	ld.param.u32 	%r24, [_Z20batchMatrixMulKernelPfS_S_iiii_param_3];
	ld.param.u32 	%r25, [_Z20batchMatrixMulKernelPfS_S_iiii_param_4];
	ld.param.u32 	%r26, [_Z20batchMatrixMulKernelPfS_S_iiii_param_5];
	mov.u32 	%r43, %tid.x;
	mov.u32 	%r45, %tid.y;
	mov.u32 	%r27, %ctaid.y;
	shl.b32 	%r28, %r27, 4;
	add.s32 	%r3, %r28, %r45;
	mov.u32 	%r29, %ctaid.x;
	shl.b32 	%r4, %r29, 4;
	add.s32 	%r5, %r4, %r43;
	setp.lt.s32 	%p1, %r26, 1;
	mov.f32 	%f62, 0f00000000;
	@%p1 bra 	$L__BB0_7;
	add.s32 	%r30, %r26, 15;
	shr.u32 	%r31, %r30, 4;
	shl.b32 	%r32, %r45, 6;
	mov.u32 	%r33, _ZZ20batchMatrixMulKernelPfS_S_iiiiE7sharedA;
	add.s32 	%r6, %r33, %r32;
	shl.b32 	%r34, %r43, 2;
	add.s32 	%r7, %r6, %r34;
	mov.u32 	%r35, %ctaid.z;
	mad.lo.s32 	%r36, %r24, %r35, %r3;
	mov.u32 	%r37, _ZZ20batchMatrixMulKernelPfS_S_iiiiE7sharedB;
	add.s32 	%r9, %r37, %r34;
	add.s32 	%r8, %r9, %r32;
	neg.s32 	%r47, %r31;
	mad.lo.s32 	%r38, %r26, %r35, %r45;
	mad.lo.s32 	%r39, %r25, %r38, %r43;
	add.s32 	%r46, %r39, %r4;
	shl.b32 	%r12, %r25, 4;
	mad.lo.s32 	%r44, %r36, %r26, %r43;
	cvta.to.global.u64 	%rd1, %rd3;
	cvta.to.global.u64 	%rd2, %rd4;
	mov.f32 	%f62, 0f00000000;
$L__BB0_2:
	setp.ge.s32 	%p2, %r3, %r24;
	setp.ge.s32 	%p3, %r43, %r26;
	mov.f32 	%f60, 0f00000000;
	or.pred  	%p4, %p2, %p3;
	@%p4 bra 	$L__BB0_4;
	mul.wide.u32 	%rd6, %r44, 4;
	add.s64 	%rd7, %rd1, %rd6;
	ld.global.f32 	%f60, [%rd7];
$L__BB0_4:
	setp.ge.s32 	%p5, %r5, %r25;
	st.shared.f32 	[%r7], %f60;
	setp.ge.s32 	%p6, %r45, %r26;
	mov.f32 	%f61, 0f00000000;
	or.pred  	%p7, %p5, %p6;
	@%p7 bra 	$L__BB0_6;
	mul.wide.u32 	%rd8, %r46, 4;
	add.s64 	%rd9, %rd2, %rd8;
	ld.global.f32 	%f61, [%rd9];
$L__BB0_6:
	st.shared.f32 	[%r8], %f61;
	bar.sync 	0;
	ld.shared.f32 	%f12, [%r6];
	ld.shared.f32 	%f13, [%r9];
	fma.rn.f32 	%f14, %f12, %f13, %f62;
	ld.shared.f32 	%f15, [%r6+4];
	ld.shared.f32 	%f16, [%r9+64];
	fma.rn.f32 	%f17, %f15, %f16, %f14;
	ld.shared.f32 	%f18, [%r6+8];
	ld.shared.f32 	%f19, [%r9+128];
	fma.rn.f32 	%f20, %f18, %f19, %f17;
	ld.shared.f32 	%f21, [%r6+12];
	ld.shared.f32 	%f22, [%r9+192];
	fma.rn.f32 	%f23, %f21, %f22, %f20;
	ld.shared.f32 	%f24, [%r6+16];
	ld.shared.f32 	%f25, [%r9+256];
	fma.rn.f32 	%f26, %f24, %f25, %f23;
	ld.shared.f32 	%f27, [%r6+20];
	ld.shared.f32 	%f28, [%r9+320];
	fma.rn.f32 	%f29, %f27, %f28, %f26;
	ld.shared.f32 	%f30, [%r6+24];
	ld.shared.f32 	%f31, [%r9+384];
	fma.rn.f32 	%f32, %f30, %f31, %f29;
	ld.shared.f32 	%f33, [%r6+28];
	ld.shared.f32 	%f34, [%r9+448];
	fma.rn.f32 	%f35, %f33, %f34, %f32;
	ld.shared.f32 	%f36, [%r6+32];
	ld.shared.f32 	%f37, [%r9+512];
	fma.rn.f32 	%f38, %f36, %f37, %f35;
	ld.shared.f32 	%f39, [%r6+36];
	ld.shared.f32 	%f40, [%r9+576];
	fma.rn.f32 	%f41, %f39, %f40, %f38;
	ld.shared.f32 	%f42, [%r6+40];
	ld.shared.f32 	%f43, [%r9+640];
	fma.rn.f32 	%f44, %f42, %f43, %f41;
	ld.shared.f32 	%f45, [%r6+44];
	ld.shared.f32 	%f46, [%r9+704];
	fma.rn.f32 	%f47, %f45, %f46, %f44;
	ld.shared.f32 	%f48, [%r6+48];
	ld.shared.f32 	%f49, [%r9+768];
	fma.rn.f32 	%f50, %f48, %f49, %f47;
	ld.shared.f32 	%f51, [%r6+52];
	ld.shared.f32 	%f52, [%r9+832];
	fma.rn.f32 	%f53, %f51, %f52, %f50;
	ld.shared.f32 	%f54, [%r6+56];
	ld.shared.f32 	%f55, [%r9+896];
	fma.rn.f32 	%f56, %f54, %f55, %f53;
	ld.shared.f32 	%f57, [%r6+60];
	ld.shared.f32 	%f58, [%r9+960];
	fma.rn.f32 	%f62, %f57, %f58, %f56;
	bar.sync 	0;
	add.s32 	%r47, %r47, 1;
	setp.ne.s32 	%p8, %r47, 0;
	add.s32 	%r46, %r46, %r12;
	add.s32 	%r45, %r45, 16;
	add.s32 	%r44, %r44, 16;
	add.s32 	%r43, %r43, 16;
	@%p8 bra 	$L__BB0_2;
$L__BB0_7:
	setp.ge.s32 	%p9, %r3, %r24;
	setp.ge.s32 	%p10, %r5, %r25;
	or.pred  	%p11, %p9, %p10;
	@%p11 bra 	$L__BB0_9;
	mov.u32 	%r40, %ctaid.z;
	mad.lo.s32 	%r41, %r24, %r40, %r3;
	mad.lo.s32 	%r42, %r41, %r25, %r5;
	cvta.to.global.u64 	%rd10, %rd5;
	mul.wide.u32 	%rd11, %r42, 4;
	add.s64 	%rd12, %rd10, %rd11;
	st.global.f32 	[%rd12], %f62;
$L__BB0_9:
	ret;

}


// ===== COMPILED SASS (sm_100) =====

	.target	sm_100

	.elftype	@"ET_EXEC"


//--------------------- .note.nv.tkinfo           --------------------------
	.section	.note.nv.tkinfo,"",@"SHT_NOTE"
	.sectionflags	@"SHF_NOTE_NV_TKINFO"
	.tkinfo
        /*0018*/ 	.word	0x00000002
        /*0030*/ 	.string	""
        /*0030*/ 	.string	"ptxas"
        /*0030*/ 	.string	"Cuda compilation tools, release 13.0, V13.0.88"
        /*0030*/ 	.string	"Build cuda_13.0.r13.0/compiler.36424714_0"
        /*0030*/ 	.string	"-arch sm_100 -m 64 "



//--------------------- .note.nv.cuinfo           --------------------------
	.section	.note.nv.cuinfo,"",@"SHT_NOTE"
	.sectionflags	@"SHF_NOTE_NV_CUINFO"
        /*0018*/ 	.short	0x0002
        /*001a*/ 	.short	0x0064
        /*001c*/ 	.short	0x0082
	.zero		2


//--------------------- .nv.info                  --------------------------
	.section	.nv.info,"",@"SHT_CUDA_INFO"
	.align	4


	//----- nvinfo : EIATTR_REGCOUNT
	.align		4
        /*0000*/ 	.byte	0x04, 0x2f
        /*0002*/ 	.short	(.L_1 - .L_0)
	.align		4
.L_0:
        /*0004*/ 	.word	index@(_Z20batchMatrixMulKernelPfS_S_iiii)
        /*0008*/ 	.word	0x00000020


	//----- nvinfo : EIATTR_FRAME_SIZE
	.align		4
.L_1:
        /*000c*/ 	.byte	0x04, 0x11
        /*000e*/ 	.short	(.L_3 - .L_2)
	.align		4
.L_2:
        /*0010*/ 	.word	index@(_Z20batchMatrixMulKernelPfS_S_iiii)
        /*0014*/ 	.word	0x00000000


	//----- nvinfo : EIATTR_MIN_STACK_SIZE
	.align		4
.L_3:
        /*0018*/ 	.byte	0x04, 0x12
        /*001a*/ 	.short	(.L_5 - .L_4)
	.align		4
.L_4:
        /*001c*/ 	.word	index@(_Z20batchMatrixMulKernelPfS_S_iiii)
        /*0020*/ 	.word	0x00000000
.L_5:


//--------------------- .nv.compat                --------------------------
	.section	.nv.compat,"",@"SHT_CUDA_COMPAT_INFO"
	.align	4
        /*0000*/ 	.byte	0x02, 0x09, 0x00, 0x00, 0x02, 0x02, 0x01, 0x00, 0x02, 0x05, 0x05, 0x00, 0x03, 0x07, 0x01, 0x01
        /*0010*/ 	.byte	0x02, 0x03, 0x00, 0x00, 0x02, 0x06, 0x01, 0x00, 0x04, 0x0b, 0x08, 0x00, 0x09, 0x00, 0x00, 0x00
        /*0020*/ 	.byte	0x00, 0x00, 0x00, 0x00


//--------------------- .nv.info._Z20batchMatrixMulKernelPfS_S_iiii --------------------------
	.section	.nv.info._Z20batchMatrixMulKernelPfS_S_iiii,"",@"SHT_CUDA_INFO"
	.sectionflags	@""
	.align	4


	//----- nvinfo : EIATTR_CUDA_API_VERSION
	.align		4
        /*0000*/ 	.byte	0x04, 0x37
        /*0002*/ 	.short	(.L_7 - .L_6)
.L_6:
        /*0004*/ 	.word	0x00000082


	//----- nvinfo : EIATTR_KPARAM_INFO
	.align		4
.L_7:
        /*0008*/ 	.byte	0x04, 0x17
        /*000a*/ 	.short	(.L_9 - .L_8)
.L_8:
        /*000c*/ 	.word	0x00000000
        /*0010*/ 	.short	0x0006
        /*0012*/ 	.short	0x0024
        /*0014*/ 	.byte	0x00, 0xf0, 0x11, 0x00


	//----- nvinfo : EIATTR_KPARAM_INFO
	.align		4
.L_9:
        /*0018*/ 	.byte	0x04, 0x17
        /*001a*/ 	.short	(.L_11 - .L_10)
.L_10:
        /*001c*/ 	.word	0x00000000
        /*0020*/ 	.short	0x0005
        /*0022*/ 	.short	0x0020
        /*0024*/ 	.byte	0x00, 0xf0, 0x11, 0x00


	//----- nvinfo : EIATTR_KPARAM_INFO
	.align		4
.L_11:
        /*0028*/ 	.byte	0x04, 0x17
        /*002a*/ 	.short	(.L_13 - .L_12)
.L_12:
        /*002c*/ 	.word	0x00000000
        /*0030*/ 	.short	0x0004
        /*0032*/ 	.short	0x001c
        /*0034*/ 	.byte	0x00, 0xf0, 0x11, 0x00


	//----- nvinfo : EIATTR_KPARAM_INFO
	.align		4
.L_13:
        /*0038*/ 	.byte	0x04, 0x17
        /*003a*/ 	.short	(.L_15 - .L_14)
.L_14:
        /*003c*/ 	.word	0x00000000
        /*0040*/ 	.short	0x0003
        /*0042*/ 	.short	0x0018
        /*0044*/ 	.byte	0x00, 0xf0, 0x11, 0x00


	//----- nvinfo : EIATTR_KPARAM_INFO
	.align		4
.L_15:
        /*0048*/ 	.byte	0x04, 0x17
        /*004a*/ 	.short	(.L_17 - .L_16)
.L_16:
        /*004c*/ 	.word	0x00000000
        /*0050*/ 	.short	0x0002
        /*0052*/ 	.short	0x0010
        /*0054*/ 	.byte	0x00, 0xf5, 0x21, 0x00


	//----- nvinfo : EIATTR_KPARAM_INFO
	.align		4
.L_17:
        /*0058*/ 	.byte	0x04, 0x17
        /*005a*/ 	.short	(.L_19 - .L_18)
.L_18:
        /*005c*/ 	.word	0x00000000
        /*0060*/ 	.short	0x0001
        /*0062*/ 	.short	0x0008
        /*0064*/ 	.byte	0x00, 0xf5, 0x21, 0x00


	//----- nvinfo : EIATTR_KPARAM_INFO
	.align		4
.L_19:
        /*0068*/ 	.byte	0x04, 0x17
        /*006a*/ 	.short	(.L_21 - .L_20)
.L_20:
        /*006c*/ 	.word	0x00000000
        /*0070*/ 	.short	0x0000
        /*0072*/ 	.short	0x0000
        /*0074*/ 	.byte	0x00, 0xf5, 0x21, 0x00


	//----- nvinfo : EIATTR_SPARSE_MMA_MASK
	.align		4
.L_21:
        /*0078*/ 	.byte	0x03, 0x50
        /*007a*/ 	.short	0x0000


	//----- nvinfo : EIATTR_MAXREG_COUNT
	.align		4
        /*007c*/ 	.byte	0x03, 0x1b
        /*007e*/ 	.short	0x00ff


	//----- nvinfo : EIATTR_NUM_BARRIERS
	.align		4
        /*0080*/ 	.byte	0x02, 0x4c
        /*0082*/ 	.byte	0x01
	.zero		1


	//----- nvinfo : EIATTR_MERCURY_ISA_VERSION
	.align		4
        /*0084*/ 	.byte	0x03, 0x5f
        /*0086*/ 	.short	0x0101


	//----- nvinfo : EIATTR_VRC_CTA_INIT_COUNT
	.align		4
        /*0088*/ 	.byte	0x02, 0x4a
	.zero		1
	.zero		1


	//----- nvinfo : EIATTR_EXIT_INSTR_OFFSETS
	.align		4
        /*008c*/ 	.byte	0x04, 0x1c
        /*008e*/ 	.short	(.L_23 - .L_22)


	//   ....[0]....
.L_22:
        /*0090*/ 	.word	0x00000610


	//   ....[1]....
        /*0094*/ 	.word	0x00000680


	//----- nvinfo : EIATTR_CBANK_PARAM_SIZE
	.align		4
.L_23:
        /*0098*/ 	.byte	0x03, 0x19
        /*009a*/ 	.short	0x0028


	//----- nvinfo : EIATTR_PARAM_CBANK
	.align		4
        /*009c*/ 	.byte	0x04, 0x0a
        /*009e*/ 	.short	(.L_25 - .L_24)
	.align		4
.L_24:
        /*00a0*/ 	.word	index@(.nv.constant0._Z20batchMatrixMulKernelPfS_S_iiii)
        /*00a4*/ 	.short	0x0380
        /*00a6*/ 	.short	0x0028


	//----- nvinfo : EIATTR_SW_WAR
	.align		4
.L_25:
        /*00a8*/ 	.byte	0x04, 0x36
        /*00aa*/ 	.short	(.L_27 - .L_26)
.L_26:
        /*00ac*/ 	.word	0x00000008
.L_27:


//--------------------- .nv.callgraph             --------------------------
	.section	.nv.callgraph,"",@"SHT_CUDA_CALLGRAPH"
	.align	4
	.sectionentsize	8
	.align		4
        /*0000*/ 	.word	0x00000000
	.align		4
        /*0004*/ 	.word	0xffffffff
	.align		4
        /*0008*/ 	.word	0x00000000
	.align		4
        /*000c*/ 	.word	0xfffffffe
	.align		4
        /*0010*/ 	.word	0x00000000
	.align		4
        /*0014*/ 	.word	0xfffffffd
	.align		4
        /*0018*/ 	.word	0x00000000
	.align		4
        /*001c*/ 	.word	0xfffffffc


//--------------------- .text._Z20batchMatrixMulKernelPfS_S_iiii --------------------------
	.section	.text._Z20batchMatrixMulKernelPfS_S_iiii,"ax",@progbits
	.align	128
        .global         _Z20batchMatrixMulKernelPfS_S_iiii
        .type           _Z20batchMatrixMulKernelPfS_S_iiii,@function
        .size           _Z20batchMatrixMulKernelPfS_S_iiii,(.L_x_3 - _Z20batchMatrixMulKernelPfS_S_iiii)
        .other          _Z20batchMatrixMulKernelPfS_S_iiii,@"STO_CUDA_ENTRY STV_DEFAULT"
_Z20batchMatrixMulKernelPfS_S_iiii:
.text._Z20batchMatrixMulKernelPfS_S_iiii:
[----:B------:R-:W-:Y:S01]  /*0000*/  LDC R1, c[0x0][0x37c] ;  /* 0x0000df00ff017b82 */ /* 0x000fe20000000800 */
[----:B------:R-:W0:Y:S01]  /*0010*/  S2R R12, SR_TID.X ;  /* 0x00000000000c7919 */ /* 0x000e220000002100 */
[----:B------:R-:W1:Y:S01]  /*0020*/  LDCU UR10, c[0x0][0x3a0] ;  /* 0x00007400ff0a77ac */ /* 0x000e620008000800 */
[----:B------:R-:W-:Y:S01]  /*0030*/  HFMA2 R21, -RZ, RZ, 0, 0 ;  /* 0x00000000ff157431 */ /* 0x000fe200000001ff */
[----:B------:R-:W0:Y:S01]  /*0040*/  S2R R18, SR_CTAID.X ;  /* 0x0000000000127919 */ /* 0x000e220000002500 */
[----:B------:R-:W2:Y:S01]  /*0050*/  LDCU.64 UR16, c[0x0][0x398] ;  /* 0x00007300ff1077ac */ /* 0x000ea20008000a00 */
[----:B------:R-:W3:Y:S01]  /*0060*/  S2R R3, SR_TID.Y ;  /* 0x0000000000037919 */ /* 0x000ee20000002200 */
[----:B------:R-:W4:Y:S01]  /*0070*/  LDCU.64 UR8, c[0x0][0x358] ;  /* 0x00006b00ff0877ac */ /* 0x000f220008000a00 */
[----:B------:R-:W3:Y:S01]  /*0080*/  S2R R2, SR_CTAID.Y ;  /* 0x0000000000027919 */ /* 0x000ee20000002600 */
[----:B-1----:R-:W-:Y:S01]  /*0090*/  UISETP.GE.AND UP0, UPT, UR10, 0x1, UPT ;  /* 0x000000010a00788c */ /* 0x002fe2000bf06270 */
[----:B0-----:R-:W-:-:S04]  /*00a0*/  LEA R0, R18, R12, 0x4 ;  /* 0x0000000c12007211 */ /* 0x001fc800078e20ff */
[----:B--2---:R-:W-:Y:S02]  /*00b0*/  ISETP.GE.AND P0, PT, R0, UR17, PT ;  /* 0x0000001100007c0c */ /* 0x004fe4000bf06270 */
[----:B---3--:R-:W-:-:S04]  /*00c0*/  LEA R2, R2, R3, 0x4 ;  /* 0x0000000302027211 */ /* 0x008fc800078e20ff */
[----:B------:R-:W-:Y:S01]  /*00d0*/  ISETP.GE.OR P0, PT, R2, UR16, P0 ;  /* 0x0000001002007c0c */ /* 0x000fe20008706670 */
[----:B----4-:R-:W-:-:S12]  /*00e0*/  BRA.U !UP0, `(.L_x_0) ;  /* 0x0000000508487547 */ /* 0x010fd8000b800000 */
[----:B------:R-:W0:Y:S01]  /*00f0*/  S2R R13, SR_CTAID.Z ;  /* 0x00000000000d7919 */ /* 0x000e220000002700 */
[----:B------:R-:W1:Y:S01]  /*0100*/  S2UR UR7, SR_CgaCtaId ;  /* 0x00000000000779c3 */ /* 0x000e620000008800 */
[----:B------:R-:W2:Y:S01]  /*0110*/  LDCU.64 UR12, c[0x0][0x398] ;  /* 0x00007300ff0c77ac */ /* 0x000ea20008000a00 */
[----:B------:R-:W-:Y:S01]  /*0120*/  MOV R21, RZ ;  /* 0x000000ff00157202 */ /* 0x000fe20000000f00 */
[----:B------:R-:W-:Y:S01]  /*0130*/  UMOV UR5, 0x400 ;  /* 0x0000040000057882 */ /* 0x000fe20000000000 */
[----:B------:R-:W-:-:S04]  /*0140*/  UIADD3 UR4, UPT, UPT, UR10, 0xf, URZ ;  /* 0x0000000f0a047890 */ /* 0x000fc8000fffe0ff */
[----:B------:R-:W3:Y:S01]  /*0150*/  LDC R15, c[0x0][0x39c] ;  /* 0x0000e700ff0f7b82 */ /* 0x000ee20000000800 */
[----:B------:R-:W-:Y:S02]  /*0160*/  UIADD3 UR6, UPT, UPT, UR5, 0x400, URZ ;  /* 0x0000040005067890 */ /* 0x000fe4000fffe0ff */
[----:B------:R-:W-:Y:S01]  /*0170*/  USHF.R.U32.HI UR4, URZ, 0x4, UR4 ;  /* 0x00000004ff047899 */ /* 0x000fe20008011604 */
[----:B------:R-:W4:Y:S01]  /*0180*/  LDCU UR11, c[0x0][0x3a0] ;  /* 0x00007400ff0b77ac */ /* 0x000f220008000800 */
[----:B------:R-:W0:Y:S02]  /*0190*/  LDCU UR14, c[0x0][0x398] ;  /* 0x00007300ff0e77ac */ /* 0x000e240008000800 */
[----:B------:R-:W-:Y:S02]  /*01a0*/  UIADD3 UR4, UPT, UPT, -UR4, URZ, URZ ;  /* 0x000000ff04047290 */ /* 0x000fe4000fffe1ff */
[----:B-1----:R-:W-:Y:S02]  /*01b0*/  ULEA UR5, UR7, UR5, 0x18 ;  /* 0x0000000507057291 */ /* 0x002fe4000f8ec0ff */
[----:B------:R-:W-:-:S04]  /*01c0*/  ULEA UR6, UR7, UR6, 0x18 ;  /* 0x0000000607067291 */ /* 0x000fc8000f8ec0ff */
[----:B------:R-:W-:Y:S01]  /*01d0*/  LEA R17, R3, UR5, 0x6 ;  /* 0x0000000503117c11 */ /* 0x000fe2000f8e30ff */
[C---:B0-----:R-:W-:Y:S01]  /*01e0*/  IMAD R5, R13.reuse, UR10, R3 ;  /* 0x0000000a0d057c24 */ /* 0x041fe2000f8e0203 */
[C---:B------:R-:W-:Y:S01]  /*01f0*/  LEA R16, R12.reuse, UR6, 0x2 ;  /* 0x000000060c107c11 */ /* 0x040fe2000f8e10ff */
[----:B--2---:R-:W-:Y:S01]  /*0200*/  IMAD R13, R13, UR12, R2 ;  /* 0x0000000c0d0d7c24 */ /* 0x004fe2000f8e0202 */
[----:B------:R-:W-:Y:S01]  /*0210*/  LEA R19, R12, R17, 0x2 ;  /* 0x000000110c137211 */ /* 0x000fe200078e10ff */
[--C-:B------:R-:W-:Y:S01]  /*0220*/  IMAD R5, R5, UR13, R12.reuse ;  /* 0x0000000d05057c24 */ /* 0x100fe2000f8e020c */
[----:B------:R-:W-:Y:S01]  /*0230*/  LEA R14, R3, R16, 0x6 ;  /* 0x00000010030e7211 */ /* 0x000fe200078e30ff */
[----:B------:R-:W-:-:S03]  /*0240*/  IMAD R13, R13, UR10, R12 ;  /* 0x0000000a0d0d7c24 */ /* 0x000fc6000f8e020c */
[----:B----4-:R-:W-:-:S07]  /*0250*/  LEA R18, R18, R5, 0x4 ;  /* 0x0000000512127211 */ /* 0x010fce00078e20ff */
.L_x_1:
[----:B------:R-:W-:Y:S01]  /*0260*/  ISETP.GE.AND P2, PT, R12, UR11, PT ;  /* 0x0000000b0c007c0c */ /* 0x000fe2000bf46270 */
[----:B------:R-:W-:Y:S01]  /*0270*/  HFMA2 R29, -RZ, RZ, 0, 0 ;  /* 0x00000000ff1d7431 */ /* 0x000fe200000001ff */
[----:B------:R-:W-:Y:S02]  /*0280*/  ISETP.GE.AND P1, PT, R3, UR11, PT ;  /* 0x0000000b03007c0c */ /* 0x000fe4000bf26270 */
[----:B------:R-:W-:Y:S02]  /*0290*/  ISETP.GE.OR P2, PT, R2, UR14, P2 ;  /* 0x0000000e02007c0c */ /* 0x000fe40009746670 */
[----:B---3--:R-:W-:Y:S02]  /*02a0*/  ISETP.GE.OR P1, PT, R0, R15, P1 ;  /* 0x0000000f0000720c */ /* 0x008fe40000f26670 */
[----:B------:R-:W-:-:S09]  /*02b0*/  MOV R22, RZ ;  /* 0x000000ff00167202 */ /* 0x000fd20000000f00 */
[----:B------:R-:W0:Y:S08]  /*02c0*/  @!P2 LDC.64 R6, c[0x0][0x380] ;  /* 0x0000e000ff06ab82 */ /* 0x000e300000000a00 */
[----:B------:R-:W1:Y:S01]  /*02d0*/  @!P1 LDC.64 R4, c[0x0][0x388] ;  /* 0x0000e200ff049b82 */ /* 0x000e620000000a00 */
[----:B0-----:R-:W-:-:S05]  /*02e0*/  @!P2 IMAD.WIDE.U32 R6, R13, 0x4, R6 ;  /* 0x000000040d06a825 */ /* 0x001fca00078e0006 */
[----:B------:R-:W2:Y:S01]  /*02f0*/  @!P2 LDG.E R22, desc[UR8][R6.64] ;  /* 0x000000080616a981 */ /* 0x000ea2000c1e1900 */
[----:B-1----:R-:W-:-:S05]  /*0300*/  @!P1 IMAD.WIDE.U32 R24, R18, 0x4, R4 ;  /* 0x0000000412189825 */ /* 0x002fca00078e0004 */
[----:B------:R-:W3:Y:S01]  /*0310*/  @!P1 LDG.E R29, desc[UR8][R24.64] ;  /* 0x00000008181d9981 */ /* 0x000ee2000c1e1900 */
[----:B------:R-:W-:-:S04]  /*0320*/  UIADD3 UR4, UPT, UPT, UR4, 0x1, URZ ;  /* 0x0000000104047890 */ /* 0x000fc8000fffe0ff */
[----:B------:R-:W-:Y:S01]  /*0330*/  UISETP.NE.AND UP0, UPT, UR4, URZ, UPT ;  /* 0x000000ff0400728c */ /* 0x000fe2000bf05270 */
[----:B------:R-:W-:Y:S02]  /*0340*/  IADD3 R3, PT, PT, R3, 0x10, RZ ;  /* 0x0000001003037810 */ /* 0x000fe40007ffe0ff */
[----:B------:R-:W-:Y:S02]  /*0350*/  IADD3 R12, PT, PT, R12, 0x10, RZ ;  /* 0x000000100c0c7810 */ /* 0x000fe40007ffe0ff */
[----:B------:R-:W-:Y:S02]  /*0360*/  IADD3 R13, PT, PT, R13, 0x10, RZ ;  /* 0x000000100d0d7810 */ /* 0x000fe40007ffe0ff */
[----:B------:R-:W-:Y:S01]  /*0370*/  LEA R18, R15, R18, 0x4 ;  /* 0x000000120f127211 */ /* 0x000fe200078e20ff */
[----:B--2---:R-:W-:Y:S04]  /*0380*/  STS [R19], R22 ;  /* 0x0000001613007388 */ /* 0x004fe80000000800 */
[----:B---3--:R-:W-:Y:S01]  /*0390*/  STS [R14], R29 ;  /* 0x0000001d0e007388 */ /* 0x008fe20000000800 */
[----:B------:R-:W-:Y:S06]  /*03a0*/  BAR.SYNC.DEFER_BLOCKING 0x0 ;  /* 0x0000000000007b1d */ /* 0x000fec0000010000 */
[----:B------:R-:W-:Y:S04]  /*03b0*/  LDS R28, [R16] ;  /* 0x00000000101c7984 */ /* 0x000fe80000000800 */
[----:B------:R-:W0:Y:S04]  /*03c0*/  LDS.128 R8, [R17] ;  /* 0x0000000011087984 */ /* 0x000e280000000c00 */
[----:B------:R-:W1:Y:S04]  /*03d0*/  LDS R29, [R16+0x40] ;  /* 0x00004000101d7984 */ /* 0x000e680000000800 */
[----:B------:R-:W2:Y:S04]  /*03e0*/  LDS R27, [R16+0x80] ;  /* 0x00008000101b7984 */ /* 0x000ea80000000800 */
[----:B------:R-:W3:Y:S04]  /*03f0*/  LDS R26, [R16+0xc0] ;  /* 0x0000c000101a7984 */ /* 0x000ee80000000800 */
[----:B------:R-:W-:Y:S04]  /*0400*/  LDS R23, [R16+0x100] ;  /* 0x0001000010177984 */ /* 0x000fe80000000800 */
[----:B------:R-:W4:Y:S04]  /*0410*/  LDS.128 R4, [R17+0x10] ;  /* 0x0000100011047984 */ /* 0x000f280000000c00 */
[----:B------:R-:W5:Y:S04]  /*0420*/  LDS R20, [R16+0x140] ;  /* 0x0001400010147984 */ /* 0x000f680000000800 */
[----:B------:R-:W5:Y:S04]  /*0430*/  LDS R25, [R16+0x180] ;  /* 0x0001800010197984 */ /* 0x000f680000000800 */
[----:B------:R-:W5:Y:S04]  /*0440*/  LDS R22, [R16+0x1c0] ;  /* 0x0001c00010167984 */ /* 0x000f680000000800 */
[----:B------:R-:W-:Y:S01]  /*0450*/  LDS R24, [R16+0x240] ;  /* 0x0002400010187984 */ /* 0x000fe20000000800 */
[----:B0-----:R-:W-:-:S03]  /*0460*/  FFMA R8, R8, R28, R21 ;  /* 0x0000001c08087223 */ /* 0x001fc60000000015 */
[----:B------:R-:W-:Y:S01]  /*0470*/  LDS R21, [R16+0x200] ;  /* 0x0002000010157984 */ /* 0x000fe20000000800 */
[----:B-1----:R-:W-:-:S04]  /*0480*/  FFMA R8, R29, R9, R8 ;  /* 0x000000091d087223 */ /* 0x002fc80000000008 */
[----:B--2---:R-:W-:-:S04]  /*0490*/  FFMA R27, R27, R10, R8 ;  /* 0x0000000a1b1b7223 */ /* 0x004fc80000000008 */
[----:B---3--:R-:W-:Y:S02]  /*04a0*/  FFMA R27, R26, R11, R27 ;  /* 0x0000000b1a1b7223 */ /* 0x008fe4000000001b */
[----:B------:R-:W0:Y:S02]  /*04b0*/  LDS.128 R8, [R17+0x20] ;  /* 0x0000200011087984 */ /* 0x000e240000000c00 */
[----:B----4-:R-:W-:-:S04]  /*04c0*/  FFMA R23, R4, R23, R27 ;  /* 0x0000001704177223 */ /* 0x010fc8000000001b */
[----:B-----5:R-:W-:Y:S02]  /*04d0*/  FFMA R20, R20, R5, R23 ;  /* 0x0000000514147223 */ /* 0x020fe40000000017 */
[----:B------:R-:W1:Y:S02]  /*04e0*/  LDS R23, [R16+0x280] ;  /* 0x0002800010177984 */ /* 0x000e640000000800 */
[----:B------:R-:W-:Y:S02]  /*04f0*/  FFMA R25, R25, R6, R20 ;  /* 0x0000000619197223 */ /* 0x000fe40000000014 */
[----:B------:R-:W2:Y:S02]  /*0500*/  LDS R20, [R16+0x2c0] ;  /* 0x0002c00010147984 */ /* 0x000ea40000000800 */
[----:B------:R-:W-:Y:S02]  /*0510*/  FFMA R27, R22, R7, R25 ;  /* 0x00000007161b7223 */ /* 0x000fe40000000019 */
[----:B------:R-:W-:Y:S04]  /*0520*/  LDS R25, [R16+0x300] ;  /* 0x0003000010197984 */ /* 0x000fe80000000800 */
[----:B------:R-:W3:Y:S04]  /*0530*/  LDS.128 R4, [R17+0x30] ;  /* 0x0000300011047984 */ /* 0x000ee80000000c00 */
[----:B------:R-:W4:Y:S01]  /*0540*/  LDS R22, [R16+0x340] ;  /* 0x0003400010167984 */ /* 0x000f220000000800 */
[----:B0-----:R-:W-:-:S03]  /*0550*/  FFMA R27, R8, R21, R27 ;  /* 0x00000015081b7223 */ /* 0x001fc6000000001b */
[----:B------:R-:W0:Y:S04]  /*0560*/  LDS R21, [R16+0x380] ;  /* 0x0003800010157984 */ /* 0x000e280000000800 */
[----:B------:R-:W5:Y:S01]  /*0570*/  LDS R8, [R16+0x3c0] ;  /* 0x0003c00010087984 */ /* 0x000f620000000800 */
[----:B------:R-:W-:-:S04]  /*0580*/  FFMA R24, R24, R9, R27 ;  /* 0x0000000918187223 */ /* 0x000fc8000000001b */
[----:B-1----:R-:W-:-:S04]  /*0590*/  FFMA R23, R23, R10, R24 ;  /* 0x0000000a17177223 */ /* 0x002fc80000000018 */
[----:B--2---:R-:W-:-:S04]  /*05a0*/  FFMA R11, R20, R11, R23 ;  /* 0x0000000b140b7223 */ /* 0x004fc80000000017 */
[----:B---3--:R-:W-:-:S04]  /*05b0*/  FFMA R11, R4, R25, R11 ;  /* 0x00000019040b7223 */ /* 0x008fc8000000000b */
[----:B----4-:R-:W-:-:S04]  /*05c0*/  FFMA R22, R22, R5, R11 ;  /* 0x0000000516167223 */ /* 0x010fc8000000000b */
[----:B0-----:R-:W-:-:S04]  /*05d0*/  FFMA R21, R21, R6, R22 ;  /* 0x0000000615157223 */ /* 0x001fc80000000016 */
[----:B-----5:R-:W-:Y:S01]  /*05e0*/  FFMA R21, R8, R7, R21 ;  /* 0x0000000708157223 */ /* 0x020fe20000000015 */
[----:B------:R-:W-:Y:S06]  /*05f0*/  BAR.SYNC.DEFER_BLOCKING 0x0 ;  /* 0x0000000000007b1d */ /* 0x000fec0000010000 */
[----:B------:R-:W-:Y:S05]  /*0600*/  BRA.U UP0, `(.L_x_1) ;  /* 0xfffffffd00147547 */ /* 0x000fea000b83ffff */
.L_x_0:
[----:B------:R-:W-:Y:S05]  /*0610*/  @P0 EXIT ;  /* 0x000000000000094d */ /* 0x000fea0003800000 */
[----:B------:R-:W0:Y:S01]  /*0620*/  S2R R3, SR_CTAID.Z ;  /* 0x0000000000037919 */ /* 0x000e220000002700 */
[----:B------:R-:W1:Y:S01]  /*0630*/  LDC.64 R4, c[0x0][0x390] ;  /* 0x0000e400ff047b82 */ /* 0x000e620000000a00 */
[----:B0-----:R-:W-:-:S04]  /*0640*/  IMAD R3, R3, UR16, R2 ;  /* 0x0000001003037c24 */ /* 0x001fc8000f8e0202 */
[----:B------:R-:W-:-:S04]  /*0650*/  IMAD R3, R3, UR17, R0 ;  /* 0x0000001103037c24 */ /* 0x000fc8000f8e0200 */
[----:B-1----:R-:W-:-:S05]  /*0660*/  IMAD.WIDE.U32 R2, R3, 0x4, R4 ;  /* 0x0000000403027825 */ /* 0x002fca00078e0004 */
[----:B------:R-:W-:Y:S01]  /*0670*/  STG.E desc[UR8][R2.64], R21 ;  /* 0x0000001502007986 */ /* 0x000fe2000c101908 */
[----:B------:R-:W-:Y:S05]  /*0680*/  EXIT ;  /* 0x000000000000794d */ /* 0x000fea0003800000 */
.L_x_2:
[----:B------:R-:W-:-:S00]  /*0690*/  BRA `(.L_x_2) ;  /* 0xfffffffc00fc7947 */ /* 0x000fc0000383ffff */
[----:B------:R-:W-:-:S00]  /*06a0*/  NOP ;  /* 0x0000000000007918 */ /* 0x000fc00000000000 */
        /* <DEDUP_REMOVED lines=13> */
.L_x_3:


//--------------------- .nv.shared._Z20batchMatrixMulKernelPfS_S_iiii --------------------------
	.section	.nv.shared._Z20batchMatrixMulKernelPfS_S_iiii,"aw",@nobits
	.sectionflags	@""
	.align	4
.nv.shared._Z20batchMatrixMulKernelPfS_S_iiii:
	.zero		3072


//--------------------- .nv.shared.reserved.0     --------------------------
	.section	.nv.shared.reserved.0,"aw",@nobits
	.weak		__nv_reservedSMEM_offset_0_alias
	.size		__nv_reservedSMEM_offset_0_alias, 0, 64
	.other		__nv_reservedSMEM_offset_0_alias,@"STO_CUDA_RESERVED_SHARED STV_DEFAULT"
__nv_reservedSMEM_offset_0_alias:
	.zero		0
	.zero		64


//--------------------- .nv.constant0._Z20batchMatrixMulKernelPfS_S_iiii --------------------------
	.section	.nv.constant0._Z20batchMatrixMulKernelPfS_S_iiii,"a",@progbits
	.sectionflags	@""
	.align	4
.nv.constant0._Z20batchMatrixMulKernelPfS_S_iiii:
	.zero		936


//--------------------- SYMBOLS --------------------------

	.type		.nv.reservedSmem.offset0,@object
	.size		.nv.reservedSmem.offset0,0x4
	.type		.nv.reservedSmem.cap,@object
	.size		.nv.reservedSmem.cap,0x4
